	.headerflags	@"EF_CUDA_TEXMODE_UNIFIED EF_CUDA_64BIT_ADDRESS EF_CUDA_ACCELERATORS EF_CUDA_SM90 EF_CUDA_VIRTUAL_SM(EF_CUDA_SM90)"
	.elftype	@"ET_EXEC"


//--------------------- .nv.info                  --------------------------
	.section	.nv.info,"",@"SHT_CUDA_INFO"
	.align	4


	//----- nvinfo : EIATTR_REGCOUNT
	.align		4
        /*0000*/ 	.byte	0x04, 0x2f
        /*0002*/ 	.short	(.L_3 - .L_2)
	.align		4
.L_2:
        /*0004*/ 	.word	index@(triton_poi_fused__native_batch_norm_legit_no_training_add_convolution_relu_0)
        /*0008*/ 	.word	0x00000017


	//----- nvinfo : EIATTR_MIN_STACK_SIZE
	.align		4
.L_3:
        /*000c*/ 	.byte	0x04, 0x12
        /*000e*/ 	.short	(.L_5 - .L_4)
	.align		4
.L_4:
        /*0010*/ 	.word	index@(triton_poi_fused__native_batch_norm_legit_no_training_add_convolution_relu_0)
        /*0014*/ 	.word	0x00000000


	//----- nvinfo : EIATTR_FRAME_SIZE
	.align		4
.L_5:
        /*0018*/ 	.byte	0x04, 0x11
        /*001a*/ 	.short	(.L_7 - .L_6)
	.align		4
.L_6:
        /*001c*/ 	.word	index@(triton_poi_fused__native_batch_norm_legit_no_training_add_convolution_relu_0)
        /*0020*/ 	.word	0x00000000


	//----- nvinfo : EIATTR_MIN_STACK_SIZE
	.align		4
.L_7:
        /*0024*/ 	.byte	0x04, 0x12
        /*0026*/ 	.short	(.L_9 - .L_8)
	.align		4
.L_8:
        /*0028*/ 	.word	index@(triton_poi_fused__native_batch_norm_legit_no_training_add_convolution_relu_0)
        /*002c*/ 	.word	0x00000000
.L_9:


//--------------------- .nv.info.triton_poi_fused__native_batch_norm_legit_no_training_add_convolution_relu_0 --------------------------
	.section	.nv.info.triton_poi_fused__native_batch_norm_legit_no_training_add_convolution_relu_0,"",@"SHT_CUDA_INFO"
	.sectionflags	@""
	.align	4


	//----- nvinfo : EIATTR_CUDA_API_VERSION
	.align		4
        /*0000*/ 	.byte	0x04, 0x37
        /*0002*/ 	.short	(.L_11 - .L_10)
.L_10:
        /*0004*/ 	.word	0x0000007c


	//----- nvinfo : EIATTR_KPARAM_INFO
	.align		4
.L_11:
        /*0008*/ 	.byte	0x04, 0x17
        /*000a*/ 	.short	(.L_13 - .L_12)
.L_12:
        /*000c*/ 	.word	0x00000000
        /*0010*/ 	.short	0x0008
        /*0012*/ 	.short	0x0040
        /*0014*/ 	.byte	0x00, 0xf0, 0x11, 0x00


	//----- nvinfo : EIATTR_KPARAM_INFO
	.align		4
.L_13:
        /*0018*/ 	.byte	0x04, 0x17
        /*001a*/ 	.short	(.L_15 - .L_14)
.L_14:
        /*001c*/ 	.word	0x00000000
        /*0020*/ 	.short	0x0007
        /*0022*/ 	.short	0x0038
        /*0024*/ 	.byte	0x00, 0xf4, 0x21, 0x00


	//----- nvinfo : EIATTR_KPARAM_INFO
	.align		4
.L_15:
        /*0028*/ 	.byte	0x04, 0x17
        /*002a*/ 	.short	(.L_17 - .L_16)
.L_16:
        /*002c*/ 	.word	0x00000000
        /*0030*/ 	.short	0x0006
        /*0032*/ 	.short	0x0030
        /*0034*/ 	.byte	0x00, 0xf4, 0x21, 0x00


	//----- nvinfo : EIATTR_KPARAM_INFO
	.align		4
.L_17:
        /*0038*/ 	.byte	0x04, 0x17
        /*003a*/ 	.short	(.L_19 - .L_18)
.L_18:
        /*003c*/ 	.word	0x00000000
        /*0040*/ 	.short	0x0005
        /*0042*/ 	.short	0x0028
        /*0044*/ 	.byte	0x00, 0xf4, 0x21, 0x00


	//----- nvinfo : EIATTR_KPARAM_INFO
	.align		4
.L_19:
        /*0048*/ 	.byte	0x04, 0x17
        /*004a*/ 	.short	(.L_21 - .L_20)
.L_20:
        /*004c*/ 	.word	0x00000000
        /*0050*/ 	.short	0x0004
        /*0052*/ 	.short	0x0020
        /*0054*/ 	.byte	0x00, 0xf4, 0x21, 0x00


	//----- nvinfo : EIATTR_KPARAM_INFO
	.align		4
.L_21:
        /*0058*/ 	.byte	0x04, 0x17
        /*005a*/ 	.short	(.L_23 - .L_22)
.L_22:
        /*005c*/ 	.word	0x00000000
        /*0060*/ 	.short	0x0003
        /*0062*/ 	.short	0x0018
        /*0064*/ 	.byte	0x00, 0xf4, 0x21, 0x00


	//----- nvinfo : EIATTR_KPARAM_INFO
	.align		4
.L_23:
        /*0068*/ 	.byte	0x04, 0x17
        /*006a*/ 	.short	(.L_25 - .L_24)
.L_24:
        /*006c*/ 	.word	0x00000000
        /*0070*/ 	.short	0x0002
        /*0072*/ 	.short	0x0010
        /*0074*/ 	.byte	0x00, 0xf4, 0x21, 0x00


	//----- nvinfo : EIATTR_KPARAM_INFO
	.align		4
.L_25:
        /*0078*/ 	.byte	0x04, 0x17
        /*007a*/ 	.short	(.L_27 - .L_26)
.L_26:
        /*007c*/ 	.word	0x00000000
        /*0080*/ 	.short	0x0001
        /*0082*/ 	.short	0x0008
        /*0084*/ 	.byte	0x00, 0xf4, 0x21, 0x00


	//----- nvinfo : EIATTR_KPARAM_INFO
	.align		4
.L_27:
        /*0088*/ 	.byte	0x04, 0x17
        /*008a*/ 	.short	(.L_29 - .L_28)
.L_28:
        /*008c*/ 	.word	0x00000000
        /*0090*/ 	.short	0x0000
        /*0092*/ 	.short	0x0000
        /*0094*/ 	.byte	0x00, 0xf4, 0x21, 0x00


	//----- nvinfo : EIATTR_SPARSE_MMA_MASK
	.align		4
.L_29:
        /*0098*/ 	.byte	0x03, 0x50
        /*009a*/ 	.short	0x0000


	//----- nvinfo : EIATTR_MAXREG_COUNT
	.align		4
        /*009c*/ 	.byte	0x03, 0x1b
        /*009e*/ 	.short	0x00ff


	//----- nvinfo : EIATTR_EXIT_INSTR_OFFSETS
	.align		4
        /*00a0*/ 	.byte	0x04, 0x1c
        /*00a2*/ 	.short	(.L_31 - .L_30)


	//   ....[0]....
.L_30:
        /*00a4*/ 	.word	0x000003d0


	//   ....[1]....
        /*00a8*/ 	.word	0x000003f0


	//----- nvinfo : EIATTR_REQNTID
	.align		4
.L_31:
        /*00ac*/ 	.byte	0x04, 0x10
        /*00ae*/ 	.short	(.L_33 - .L_32)
.L_32:
        /*00b0*/ 	.word	0x00000080
        /*00b4*/ 	.word	0x00000001
        /*00b8*/ 	.word	0x00000001


	//----- nvinfo : EIATTR_CBANK_PARAM_SIZE
	.align		4
.L_33:
        /*00bc*/ 	.byte	0x03, 0x19
        /*00be*/ 	.short	0x0044


	//----- nvinfo : EIATTR_PARAM_CBANK
	.align		4
        /*00c0*/ 	.byte	0x04, 0x0a
        /*00c2*/ 	.short	(.L_35 - .L_34)
	.align		4
.L_34:
        /*00c4*/ 	.word	index@(.nv.constant0.triton_poi_fused__native_batch_norm_legit_no_training_add_convolution_relu_0)
        /*00c8*/ 	.short	0x0210
        /*00ca*/ 	.short	0x0044


	//----- nvinfo : EIATTR_SW_WAR
	.align		4
.L_35:
        /*00cc*/ 	.byte	0x04, 0x36
        /*00ce*/ 	.short	(.L_37 - .L_36)
.L_36:
        /*00d0*/ 	.word	0x00000008
.L_37:


//--------------------- .nv.callgraph             --------------------------
	.section	.nv.callgraph,"",@"SHT_CUDA_CALLGRAPH"
	.align	4
	.sectionentsize	8
	.align		4
        /*0000*/ 	.word	0x00000000
	.align		4
        /*0004*/ 	.word	0xffffffff
	.align		4
        /*0008*/ 	.word	0x00000000
	.align		4
        /*000c*/ 	.word	0xfffffffe
	.align		4
        /*0010*/ 	.word	0x00000000
	.align		4
        /*0014*/ 	.word	0xfffffffd
	.align		4
        /*0018*/ 	.word	0x00000000
	.align		4
        /*001c*/ 	.word	0xfffffffc


//--------------------- .nv.constant4             --------------------------
	.section	.nv.constant4,"a",@progbits
	.align	8
	.align		8
.nv.constant4:
        /*0000*/ 	.dword	_$_str
	.align		8
        /*0008*/ 	.dword	_$_str_$_2


//--------------------- .text.triton_poi_fused__native_batch_norm_legit_no_training_add_convolution_relu_0 --------------------------
	.section	.text.triton_poi_fused__native_batch_norm_legit_no_training_add_convolution_relu_0,"ax",@progbits
	.align	128
        .global         triton_poi_fused__native_batch_norm_legit_no_training_add_convolution_relu_0
        .type           triton_poi_fused__native_batch_norm_legit_no_training_add_convolution_relu_0,@function
        .size           triton_poi_fused__native_batch_norm_legit_no_training_add_convolution_relu_0,(.L_x_1 - triton_poi_fused__native_batch_norm_legit_no_training_add_convolution_relu_0)
        .other          triton_poi_fused__native_batch_norm_legit_no_training_add_convolution_relu_0,@"STO_CUDA_ENTRY STV_DEFAULT"
triton_poi_fused__native_batch_norm_legit_no_training_add_convolution_relu_0:
.text.triton_poi_fused__native_batch_norm_legit_no_training_add_convolution_relu_0:
[----:B------:R-:W0:Y:S01]  /*0000*/  LDC R1, c[0x0][0x28] ;  /* 0x00000a00ff017b82 */ /* 0x000e220000000800 */
[----:B------:R-:W1:Y:S07]  /*0010*/  S2R R0, SR_TID.X ;  /* 0x0000000000007919 */ /* 0x000e6e0000002100 */
[----:B------:R-:W2:Y:S01]  /*0020*/  LDC.64 R12, c[0x0][0x230] ;  /* 0x00008c00ff0c7b82 */ /* 0x000ea20000000a00 */
[----:B------:R-:W-:Y:S01]  /*0030*/  CS2R R4, SRZ ;  /* 0x0000000000047805 */ /* 0x000fe2000001ff00 */
[----:B------:R-:W-:Y:S01]  /*0040*/  ULDC.64 UR4, c[0x0][0x208] ;  /* 0x0000820000047ab9 */ /* 0x000fe20000000a00 */
[----:B------:R-:W3:Y:S05]  /*0050*/  S2R R3, SR_CTAID.X ;  /* 0x0000000000037919 */ /* 0x000eea0000002500 */
[----:B------:R-:W4:Y:S08]  /*0060*/  LDC.64 R16, c[0x0][0x218] ;  /* 0x00008600ff107b82 */ /* 0x000f300000000a00 */
[----:B------:R-:W5:Y:S08]  /*0070*/  LDC.64 R18, c[0x0][0x228] ;  /* 0x00008a00ff127b82 */ /* 0x000f700000000a00 */
[----:B------:R-:W5:Y:S01]  /*0080*/  LDC.64 R8, c[0x0][0x238] ;  /* 0x00008e00ff087b82 */ /* 0x000f620000000a00 */
[----:B-1----:R-:W-:-:S07]  /*0090*/  LOP3.LUT R0, R0, 0x7f, RZ, 0xc0, !PT ;  /* 0x0000007f00007812 */ /* 0x002fce00078ec0ff */
[----:B------:R-:W1:Y:S01]  /*00a0*/  LDC.64 R6, c[0x0][0x240] ;  /* 0x00009000ff067b82 */ /* 0x000e620000000a00 */
[----:B---3--:R-:W-:Y:S02]  /*00b0*/  SHF.R.S32.HI R2, RZ, 0x18, R3 ;  /* 0x00000018ff027819 */ /* 0x008fe40000011403 */
[----:B------:R-:W-:Y:S02]  /*00c0*/  LEA R0, R3, R0, 0x7 ;  /* 0x0000000003007211 */ /* 0x000fe400078e38ff */
[----:B------:R-:W-:Y:S02]  /*00d0*/  SGXT R3, R2, 0x1 ;  /* 0x000000010203781a */ /* 0x000fe40000000200 */
[----:B------:R-:W-:Y:S02]  /*00e0*/  ISETP.GE.AND P0, PT, R0, 0x100, PT ;  /* 0x000001000000780c */ /* 0x000fe40003f06270 */
[----:B------:R-:W-:-:S04]  /*00f0*/  LEA.HI R3, R3, R0, RZ, 0x4 ;  /* 0x0000000003037211 */ /* 0x000fc800078f20ff */
[----:B------:R-:W-:-:S04]  /*0100*/  SHF.R.S32.HI R3, RZ, 0x4, R3 ;  /* 0x00000004ff037819 */ /* 0x000fc80000011403 */
[----:B------:R-:W-:-:S04]  /*0110*/  LEA.HI R2, R3, R3, RZ, 0x2 ;  /* 0x0000000303027211 */ /* 0x000fc800078f10ff */
[----:B------:R-:W-:-:S04]  /*0120*/  LOP3.LUT R2, R2, 0xfffffffc, RZ, 0xc0, !PT ;  /* 0xfffffffc02027812 */ /* 0x000fc800078ec0ff */
[----:B------:R-:W-:Y:S02]  /*0130*/  IADD3 R11, R3, -R2, RZ ;  /* 0x80000002030b7210 */ /* 0x000fe40007ffe0ff */
[----:B------:R-:W3:Y:S03]  /*0140*/  LDC.64 R2, c[0x0][0x210] ;  /* 0x00008400ff027b82 */ /* 0x000ee60000000a00 */
[----:B--2---:R-:W-:-:S05]  /*0150*/  IMAD.WIDE R12, R11, 0x4, R12 ;  /* 0x000000040b0c7825 */ /* 0x004fca00078e020c */
[----:B------:R2:W3:Y:S01]  /*0160*/  @!P0 LDG.E.EL R4, desc[UR4][R12.64] ;  /* 0x000000040c048981 */ /* 0x0004e2000c2e1900 */
[----:B------:R-:W-:Y:S01]  /*0170*/  HFMA2.MMA R10, -RZ, RZ, 0, 0 ;  /* 0x00000000ff0a7435 */ /* 0x000fe200000001ff */
[----:B----4-:R-:W-:Y:S01]  /*0180*/  IMAD.WIDE R16, R11, 0x4, R16 ;  /* 0x000000040b107825 */ /* 0x010fe200078e0210 */
[----:B------:R-:W-:-:S03]  /*0190*/  CS2R R14, SRZ ;  /* 0x00000000000e7805 */ /* 0x000fc6000001ff00 */
[----:B-----5:R-:W-:Y:S01]  /*01a0*/  IMAD.WIDE R18, R11, 0x4, R18 ;  /* 0x000000040b127825 */ /* 0x020fe200078e0212 */
[----:B------:R-:W4:Y:S01]  /*01b0*/  @!P0 LDG.E.EL R5, desc[UR4][R16.64] ;  /* 0x0000000410058981 */ /* 0x000f22000c2e1900 */
[----:B--2---:R-:W2:Y:S03]  /*01c0*/  LDC.64 R12, c[0x0][0x220] ;  /* 0x00008800ff0c7b82 */ /* 0x004ea60000000a00 */
[----:B------:R-:W5:Y:S01]  /*01d0*/  @!P0 LDG.E.EL R14, desc[UR4][R18.64] ;  /* 0x00000004120e8981 */ /* 0x000f62000c2e1900 */
[----:B---3--:R-:W-:-:S05]  /*01e0*/  IMAD.WIDE R2, R0, 0x4, R2 ;  /* 0x0000000400027825 */ /* 0x008fca00078e0202 */
[----:B------:R-:W4:Y:S01]  /*01f0*/  @!P0 LDG.E R10, desc[UR4][R2.64] ;  /* 0x00000004020a8981 */ /* 0x000f22000c1e1900 */
[----:B------:R-:W-:Y:S01]  /*0200*/  MOV R20, RZ ;  /* 0x000000ff00147202 */ /* 0x000fe20000000f00 */
[----:B0-----:R-:W-:-:S04]  /*0210*/  IMAD.WIDE R8, R11, 0x4, R8 ;  /* 0x000000040b087825 */ /* 0x001fc800078e0208 */
[----:B-1----:R-:W-:Y:S01]  /*0220*/  IMAD.WIDE R6, R11, 0x4, R6 ;  /* 0x000000040b067825 */ /* 0x002fe200078e0206 */
[----:B------:R-:W3:Y:S04]  /*0230*/  @!P0 LDG.E.EL R15, desc[UR4][R8.64] ;  /* 0x00000004080f8981 */ /* 0x000ee8000c2e1900 */
[----:B------:R0:W3:Y:S01]  /*0240*/  @!P0 LDG.E.EL R20, desc[UR4][R6.64] ;  /* 0x0000000406148981 */ /* 0x0000e2000c2e1900 */
[----:B------:R-:W-:Y:S01]  /*0250*/  HFMA2.MMA R11, -RZ, RZ, 0, 0 ;  /* 0x00000000ff0b7435 */ /* 0x000fe200000001ff */
[----:B--2---:R-:W-:-:S09]  /*0260*/  IMAD.WIDE R12, R0, 0x4, R12 ;  /* 0x00000004000c7825 */ /* 0x004fd200078e020c */
[----:B------:R-:W2:Y:S01]  /*0270*/  @!P0 LDG.E R11, desc[UR4][R12.64] ;  /* 0x000000040c0b8981 */ /* 0x000ea2000c1e1900 */
[----:B0-----:R-:W-:Y:S01]  /*0280*/  MOV R6, 0x3e800000 ;  /* 0x3e80000000067802 */ /* 0x001fe20000000f00 */
[----:B------:R-:W-:-:S04]  /*0290*/  FADD R16, R4, 9.9999997473787516356e-06 ;  /* 0x3727c5ac04107421 */ /* 0x000fc80000000000 */
[----:B------:R-:W0:Y:S02]  /*02a0*/  MUFU.SQRT R17, R16 ;  /* 0x0000001000117308 */ /* 0x000e240000002000 */
[C---:B0-----:R-:W-:Y:S02]  /*02b0*/  FSETP.GT.AND P1, PT, R17.reuse, 8.50705917302346158658e+37, PT ;  /* 0x7e8000001100780b */ /* 0x041fe40003f24000 */
[----:B------:R-:W-:-:S11]  /*02c0*/  FSETP.GEU.AND P2, PT, R17, 1.175494350822287508e-38, PT ;  /* 0x008000001100780b */ /* 0x000fd60003f4e000 */
[----:B------:R-:W-:-:S04]  /*02d0*/  @P1 FMUL R17, R17, 0.25 ;  /* 0x3e80000011111820 */ /* 0x000fc80000400000 */
[----:B------:R-:W-:-:S06]  /*02e0*/  @!P2 FMUL R17, R17, 16777216 ;  /* 0x4b8000001111a820 */ /* 0x000fcc0000400000 */
[----:B------:R-:W0:Y:S01]  /*02f0*/  MUFU.RCP R17, R17 ;  /* 0x0000001100117308 */ /* 0x000e220000001000 */
[----:B------:R-:W-:Y:S01]  /*0300*/  FSEL R6, R6, 1, P1 ;  /* 0x3f80000006067808 */ /* 0x000fe20000800000 */
[----:B----4-:R-:W-:Y:S02]  /*0310*/  FADD R9, R5, R10 ;  /* 0x0000000a05097221 */ /* 0x010fe40000000000 */
[----:B------:R-:W1:Y:S02]  /*0320*/  LDC.64 R4, c[0x0][0x248] ;  /* 0x00009200ff047b82 */ /* 0x000e640000000a00 */
[----:B------:R-:W-:Y:S01]  /*0330*/  @!P2 FMUL R6, R6, 16777216 ;  /* 0x4b8000000606a820 */ /* 0x000fe20000400000 */
[----:B-----5:R-:W-:-:S03]  /*0340*/  FADD R14, R9, -R14 ;  /* 0x8000000e090e7221 */ /* 0x020fc60000000000 */
[----:B0-----:R-:W-:-:S04]  /*0350*/  FMUL R7, R17, R6 ;  /* 0x0000000611077220 */ /* 0x001fc80000400000 */
[----:B------:R-:W-:-:S04]  /*0360*/  FMUL R7, R14, R7 ;  /* 0x000000070e077220 */ /* 0x000fc80000400000 */
[----:B---3--:R-:W-:-:S05]  /*0370*/  FFMA R7, R7, R15, R20 ;  /* 0x0000000f07077223 */ /* 0x008fca0000000014 */
[C---:B------:R-:W-:Y:S01]  /*0380*/  FSETP.GEU.AND P1, PT, R7.reuse, RZ, PT ;  /* 0x000000ff0700720b */ /* 0x040fe20003f2e000 */
[----:B------:R0:W-:Y:S03]  /*0390*/  @!P0 STG.E desc[UR4][R2.64], R9 ;  /* 0x0000000902008986 */ /* 0x0001e6000c101904 */
[----:B------:R-:W-:Y:S01]  /*03a0*/  FSEL R6, R7, RZ, P1 ;  /* 0x000000ff07067208 */ /* 0x000fe20000800000 */
[----:B-1----:R-:W-:-:S04]  /*03b0*/  IMAD.WIDE R4, R0, 0x4, R4 ;  /* 0x0000000400047825 */ /* 0x002fc800078e0204 */
[----:B--2---:R-:W-:Y:S01]  /*03c0*/  FADD R11, R6, R11 ;  /* 0x0000000b060b7221 */ /* 0x004fe20000000000 */
[----:B0-----:R-:W-:Y:S06]  /*03d0*/  @P0 EXIT ;  /* 0x000000000000094d */ /* 0x001fec0003800000 */
[----:B------:R-:W-:Y:S01]  /*03e0*/  STG.E desc[UR4][R4.64], R11 ;  /* 0x0000000b04007986 */ /* 0x000fe2000c101904 */
[----:B------:R-:W-:Y:S05]  /*03f0*/  EXIT ;  /* 0x000000000000794d */ /* 0x000fea0003800000 */
.L_x_0:
[----:B------:R-:W-:-:S00]  /*0400*/  BRA `(.L_x_0) ;  /* 0xfffffffc00fc7947 */ /* 0x000fc0000383ffff */
[----:B------:R-:W-:-:S00]  /*0410*/  NOP ;  /* 0x0000000000007918 */ /* 0x000fc00000000000 */
        /* <DEDUP_REMOVED lines=14> */
.L_x_1:


//--------------------- .nv.global.init           --------------------------
	.section	.nv.global.init,"aw",@progbits
.nv.global.init:
	.type		_$_str,@object
	.size		_$_str,(_$_str_$_2 - _$_str)
_$_str:
        /*0000*/ 	.byte	0x5f, 0x5f, 0x43, 0x55, 0x44, 0x41, 0x5f, 0x46, 0x54, 0x5a, 0x00
	.type		_$_str_$_2,@object
	.size		_$_str_$_2,(.L_1 - _$_str_$_2)
_$_str_$_2:
        /*000b*/ 	.byte	0x5f, 0x5f, 0x43, 0x55, 0x44, 0x41, 0x5f, 0x50, 0x52, 0x45, 0x43, 0x5f, 0x53, 0x51, 0x52, 0x54
        /*001b*/ 	.byte	0x00
.L_1:


//--------------------- .nv.constant0.triton_poi_fused__native_batch_norm_legit_no_training_add_convolution_relu_0 --------------------------
	.section	.nv.constant0.triton_poi_fused__native_batch_norm_legit_no_training_add_convolution_relu_0,"a",@progbits
	.sectionflags	@""
	.align	4
.nv.constant0.triton_poi_fused__native_batch_norm_legit_no_training_add_convolution_relu_0:
	.zero		596
